	.headerflags	@"EF_CUDA_TEXMODE_UNIFIED EF_CUDA_64BIT_ADDRESS EF_CUDA_ACCELERATORS EF_CUDA_SM90 EF_CUDA_VIRTUAL_SM(EF_CUDA_SM90)"
	.elftype	@"ET_EXEC"


//--------------------- .nv.info                  --------------------------
	.section	.nv.info,"",@"SHT_CUDA_INFO"
	.align	4


	//----- nvinfo : EIATTR_REGCOUNT
	.align		4
        /*0000*/ 	.byte	0x04, 0x2f
        /*0002*/ 	.short	(.L_2 - .L_1)
	.align		4
.L_1:
        /*0004*/ 	.word	index@(triton_per_fused__native_batch_norm_legit_cat_convolution_55)
        /*0008*/ 	.word	0x0000001f


	//----- nvinfo : EIATTR_MIN_STACK_SIZE
	.align		4
.L_2:
        /*000c*/ 	.byte	0x04, 0x12
        /*000e*/ 	.short	(.L_4 - .L_3)
	.align		4
.L_3:
        /*0010*/ 	.word	index@(triton_per_fused__native_batch_norm_legit_cat_convolution_55)
        /*0014*/ 	.word	0x00000000


	//----- nvinfo : EIATTR_FRAME_SIZE
	.align		4
.L_4:
        /*0018*/ 	.byte	0x04, 0x11
        /*001a*/ 	.short	(.L_6 - .L_5)
	.align		4
.L_5:
        /*001c*/ 	.word	index@(triton_per_fused__native_batch_norm_legit_cat_convolution_55)
        /*0020*/ 	.word	0x00000000


	//----- nvinfo : EIATTR_MIN_STACK_SIZE
	.align		4
.L_6:
        /*0024*/ 	.byte	0x04, 0x12
        /*0026*/ 	.short	(.L_8 - .L_7)
	.align		4
.L_7:
        /*0028*/ 	.word	index@(triton_per_fused__native_batch_norm_legit_cat_convolution_55)
        /*002c*/ 	.word	0x00000000
.L_8:


//--------------------- .nv.info.triton_per_fused__native_batch_norm_legit_cat_convolution_55 --------------------------
	.section	.nv.info.triton_per_fused__native_batch_norm_legit_cat_convolution_55,"",@"SHT_CUDA_INFO"
	.sectionflags	@""
	.align	4


	//----- nvinfo : EIATTR_CUDA_API_VERSION
	.align		4
        /*0000*/ 	.byte	0x04, 0x37
        /*0002*/ 	.short	(.L_10 - .L_9)
.L_9:
        /*0004*/ 	.word	0x0000007c


	//----- nvinfo : EIATTR_KPARAM_INFO
	.align		4
.L_10:
        /*0008*/ 	.byte	0x04, 0x17
        /*000a*/ 	.short	(.L_12 - .L_11)
.L_11:
        /*000c*/ 	.word	0x00000000
        /*0010*/ 	.short	0x0006
        /*0012*/ 	.short	0x002c
        /*0014*/ 	.byte	0x00, 0xf0, 0x11, 0x00


	//----- nvinfo : EIATTR_KPARAM_INFO
	.align		4
.L_12:
        /*0018*/ 	.byte	0x04, 0x17
        /*001a*/ 	.short	(.L_14 - .L_13)
.L_13:
        /*001c*/ 	.word	0x00000000
        /*0020*/ 	.short	0x0005
        /*0022*/ 	.short	0x0028
        /*0024*/ 	.byte	0x00, 0xf0, 0x11, 0x00


	//----- nvinfo : EIATTR_KPARAM_INFO
	.align		4
.L_14:
        /*0028*/ 	.byte	0x04, 0x17
        /*002a*/ 	.short	(.L_16 - .L_15)
.L_15:
        /*002c*/ 	.word	0x00000000
        /*0030*/ 	.short	0x0004
        /*0032*/ 	.short	0x0020
        /*0034*/ 	.byte	0x00, 0xf4, 0x21, 0x00


	//----- nvinfo : EIATTR_KPARAM_INFO
	.align		4
.L_16:
        /*0038*/ 	.byte	0x04, 0x17
        /*003a*/ 	.short	(.L_18 - .L_17)
.L_17:
        /*003c*/ 	.word	0x00000000
        /*0040*/ 	.short	0x0003
        /*0042*/ 	.short	0x0018
        /*0044*/ 	.byte	0x00, 0xf4, 0x21, 0x00


	//----- nvinfo : EIATTR_KPARAM_INFO
	.align		4
.L_18:
        /*0048*/ 	.byte	0x04, 0x17
        /*004a*/ 	.short	(.L_20 - .L_19)
.L_19:
        /*004c*/ 	.word	0x00000000
        /*0050*/ 	.short	0x0002
        /*0052*/ 	.short	0x0010
        /*0054*/ 	.byte	0x00, 0xf4, 0x21, 0x00


	//----- nvinfo : EIATTR_KPARAM_INFO
	.align		4
.L_20:
        /*0058*/ 	.byte	0x04, 0x17
        /*005a*/ 	.short	(.L_22 - .L_21)
.L_21:
        /*005c*/ 	.word	0x00000000
        /*0060*/ 	.short	0x0001
        /*0062*/ 	.short	0x0008
        /*0064*/ 	.byte	0x00, 0xf4, 0x21, 0x00


	//----- nvinfo : EIATTR_KPARAM_INFO
	.align		4
.L_22:
        /*0068*/ 	.byte	0x04, 0x17
        /*006a*/ 	.short	(.L_24 - .L_23)
.L_23:
        /*006c*/ 	.word	0x00000000
        /*0070*/ 	.short	0x0000
        /*0072*/ 	.short	0x0000
        /*0074*/ 	.byte	0x00, 0xf4, 0x21, 0x00


	//----- nvinfo : EIATTR_SPARSE_MMA_MASK
	.align		4
.L_24:
        /*0078*/ 	.byte	0x03, 0x50
        /*007a*/ 	.short	0x0000


	//----- nvinfo : EIATTR_MAXREG_COUNT
	.align		4
        /*007c*/ 	.byte	0x03, 0x1b
        /*007e*/ 	.short	0x00ff


	//----- nvinfo : EIATTR_COOP_GROUP_MASK_REGIDS
	.align		4
        /*0080*/ 	.byte	0x04, 0x29
        /*0082*/ 	.short	(.L_26 - .L_25)


	//   ....[0]....
.L_25:
        /*0084*/ 	.word	0xffffffff


	//   ....[1]....
        /*0088*/ 	.word	0xffffffff


	//   ....[2]....
        /*008c*/ 	.word	0xffffffff


	//   ....[3]....
        /*0090*/ 	.word	0xffffffff


	//   ....[4]....
        /*0094*/ 	.word	0xffffffff


	//   ....[5]....
        /*0098*/ 	.word	0xffffffff


	//   ....[6]....
        /*009c*/ 	.word	0xffffffff


	//   ....[7]....
        /*00a0*/ 	.word	0xffffffff


	//   ....[8]....
        /*00a4*/ 	.word	0xffffffff


	//   ....[9]....
        /*00a8*/ 	.word	0xffffffff


	//   ....[10]....
        /*00ac*/ 	.word	0xffffffff


	//   ....[11]....
        /*00b0*/ 	.word	0xffffffff


	//----- nvinfo : EIATTR_COOP_GROUP_INSTR_OFFSETS
	.align		4
.L_26:
        /*00b4*/ 	.byte	0x04, 0x28
        /*00b6*/ 	.short	(.L_28 - .L_27)


	//   ....[0]....
.L_27:
        /*00b8*/ 	.word	0x000001d0


	//   ....[1]....
        /*00bc*/ 	.word	0x000001f0


	//   ....[2]....
        /*00c0*/ 	.word	0x00000210


	//   ....[3]....
        /*00c4*/ 	.word	0x00000230


	//   ....[4]....
        /*00c8*/ 	.word	0x00000250


	//   ....[5]....
        /*00cc*/ 	.word	0x000002f0


	//   ....[6]....
        /*00d0*/ 	.word	0x000003e0


	//   ....[7]....
        /*00d4*/ 	.word	0x00000400


	//   ....[8]....
        /*00d8*/ 	.word	0x00000430


	//   ....[9]....
        /*00dc*/ 	.word	0x00000450


	//   ....[10]....
        /*00e0*/ 	.word	0x00000480


	//   ....[11]....
        /*00e4*/ 	.word	0x000004d0


	//----- nvinfo : EIATTR_EXIT_INSTR_OFFSETS
	.align		4
.L_28:
        /*00e8*/ 	.byte	0x04, 0x1c
        /*00ea*/ 	.short	(.L_30 - .L_29)


	//   ....[0]....
.L_29:
        /*00ec*/ 	.word	0x000006f0


	//   ....[1]....
        /*00f0*/ 	.word	0x00000710


	//----- nvinfo : EIATTR_REQNTID
	.align		4
.L_30:
        /*00f4*/ 	.byte	0x04, 0x10
        /*00f6*/ 	.short	(.L_32 - .L_31)
.L_31:
        /*00f8*/ 	.word	0x00000040
        /*00fc*/ 	.word	0x00000001
        /*0100*/ 	.word	0x00000001


	//----- nvinfo : EIATTR_CBANK_PARAM_SIZE
	.align		4
.L_32:
        /*0104*/ 	.byte	0x03, 0x19
        /*0106*/ 	.short	0x0030


	//----- nvinfo : EIATTR_PARAM_CBANK
	.align		4
        /*0108*/ 	.byte	0x04, 0x0a
        /*010a*/ 	.short	(.L_34 - .L_33)
	.align		4
.L_33:
        /*010c*/ 	.word	index@(.nv.constant0.triton_per_fused__native_batch_norm_legit_cat_convolution_55)
        /*0110*/ 	.short	0x0210
        /*0112*/ 	.short	0x0030


	//----- nvinfo : EIATTR_SW_WAR
	.align		4
.L_34:
        /*0114*/ 	.byte	0x04, 0x36
        /*0116*/ 	.short	(.L_36 - .L_35)
.L_35:
        /*0118*/ 	.word	0x00000008
.L_36:


//--------------------- .nv.callgraph             --------------------------
	.section	.nv.callgraph,"",@"SHT_CUDA_CALLGRAPH"
	.align	4
	.sectionentsize	8
	.align		4
        /*0000*/ 	.word	0x00000000
	.align		4
        /*0004*/ 	.word	0xffffffff
	.align		4
        /*0008*/ 	.word	0x00000000
	.align		4
        /*000c*/ 	.word	0xfffffffe
	.align		4
        /*0010*/ 	.word	0x00000000
	.align		4
        /*0014*/ 	.word	0xfffffffd
	.align		4
        /*0018*/ 	.word	0x00000000
	.align		4
        /*001c*/ 	.word	0xfffffffc


//--------------------- .nv.constant4             --------------------------
	.section	.nv.constant4,"a",@progbits
	.align	8
	.align		8
.nv.constant4:
        /*0000*/ 	.dword	_$_str


//--------------------- .text.triton_per_fused__native_batch_norm_legit_cat_convolution_55 --------------------------
	.section	.text.triton_per_fused__native_batch_norm_legit_cat_convolution_55,"ax",@progbits
	.sectionflags	@"SHF_BARRIERS=1"
	.align	128
        .global         triton_per_fused__native_batch_norm_legit_cat_convolution_55
        .type           triton_per_fused__native_batch_norm_legit_cat_convolution_55,@function
        .size           triton_per_fused__native_batch_norm_legit_cat_convolution_55,(.L_x_1 - triton_per_fused__native_batch_norm_legit_cat_convolution_55)
        .other          triton_per_fused__native_batch_norm_legit_cat_convolution_55,@"STO_CUDA_ENTRY STV_DEFAULT"
triton_per_fused__native_batch_norm_legit_cat_convolution_55:
.text.triton_per_fused__native_batch_norm_legit_cat_convolution_55:
[----:B------:R-:W0:Y:S02]  /*0000*/  LDC R1, c[0x0][0x28] ;  /* 0x00000a00ff017b82 */ /* 0x000e240000000800 */
[----:B------:R-:W1:Y:S01]  /*0010*/  S2R R0, SR_CTAID.X ;  /* 0x0000000000007919 */ /* 0x000e620000002500 */
[----:B------:R-:W2:Y:S01]  /*0020*/  LDC.64 R10, c[0x0][0x220] ;  /* 0x00008800ff0a7b82 */ /* 0x000ea20000000a00 */
[----:B------:R-:W-:Y:S01]  /*0030*/  ULDC.64 UR6, c[0x0][0x208] ;  /* 0x0000820000067ab9 */ /* 0x000fe20000000a00 */
[----:B------:R-:W3:Y:S06]  /*0040*/  S2R R19, SR_TID.X ;  /* 0x0000000000137919 */ /* 0x000eec0000002100 */
[----:B------:R-:W4:Y:S01]  /*0050*/  LDC.64 R2, c[0x0][0x210] ;  /* 0x00008400ff027b82 */ /* 0x000f220000000a00 */
[----:B-1----:R-:W-:-:S04]  /*0060*/  SHF.R.S32.HI R13, RZ, 0x1f, R0 ;  /* 0x0000001fff0d7819 */ /* 0x002fc80000011400 */
[----:B------:R-:W-:Y:S02]  /*0070*/  LEA.HI R13, R13, R0, RZ, 0x6 ;  /* 0x000000000d0d7211 */ /* 0x000fe400078f30ff */
[----:B---3--:R-:W-:Y:S02]  /*0080*/  SHF.L.U32 R18, R19, 0x2, RZ ;  /* 0x0000000213127819 */ /* 0x008fe400000006ff */
[----:B------:R-:W-:Y:S02]  /*0090*/  LOP3.LUT R5, R13, 0xffffffc0, RZ, 0xc0, !PT ;  /* 0xffffffc00d057812 */ /* 0x000fe400078ec0ff */
[----:B------:R-:W-:Y:S02]  /*00a0*/  LOP3.LUT R17, R18, 0xfc, RZ, 0xc0, !PT ;  /* 0x000000fc12117812 */ /* 0x000fe400078ec0ff */
[----:B------:R-:W-:Y:S02]  /*00b0*/  IADD3 R12, -R5, R0, RZ ;  /* 0x00000000050c7210 */ /* 0x000fe40007ffe1ff */
[----:B------:R-:W-:-:S03]  /*00c0*/  LEA R7, R0, R17, 0x8 ;  /* 0x0000001100077211 */ /* 0x000fc600078e40ff */
[----:B--2---:R-:W-:-:S04]  /*00d0*/  IMAD.WIDE R10, R12, 0x4, R10 ;  /* 0x000000040c0a7825 */ /* 0x004fc800078e020a */
[----:B----4-:R-:W-:Y:S02]  /*00e0*/  IMAD.WIDE R2, R7, 0x4, R2 ;  /* 0x0000000407027825 */ /* 0x010fe400078e0202 */
[----:B------:R-:W2:Y:S04]  /*00f0*/  LDG.E.EL R10, desc[UR6][R10.64] ;  /* 0x000000060a0a7981 */ /* 0x000ea8000c2e1900 */
[----:B------:R-:W2:Y:S01]  /*0100*/  LDG.E.128 R4, desc[UR6][R2.64] ;  /* 0x0000000602047981 */ /* 0x000ea2000c1e1d00 */
[----:B------:R-:W1:Y:S01]  /*0110*/  S2UR UR5, SR_CgaCtaId ;  /* 0x00000000000579c3 */ /* 0x000e620000008800 */
[C---:B------:R-:W-:Y:S01]  /*0120*/  LOP3.LUT P1, RZ, R19.reuse, 0x1f, RZ, 0xc0, !PT ;  /* 0x0000001f13ff7812 */ /* 0x040fe2000782c0ff */
[----:B------:R-:W-:Y:S01]  /*0130*/  UMOV UR4, 0x400 ;  /* 0x0000040000047882 */ /* 0x000fe20000000000 */
[----:B------:R-:W-:Y:S01]  /*0140*/  ISETP.GE.AND P2, PT, R19, 0x2, PT ;  /* 0x000000021300780c */ /* 0x000fe20003f46270 */
[----:B-1----:R-:W-:Y:S01]  /*0150*/  UPRMT UR4, UR5, 0x654, UR4 ;  /* 0x0000065405047896 */ /* 0x002fe20008000004 */
[--C-:B--2---:R-:W-:Y:S01]  /*0160*/  FADD R4, R4, R10.reuse ;  /* 0x0000000a04047221 */ /* 0x104fe20000000000 */
[--C-:B------:R-:W-:Y:S01]  /*0170*/  FADD R5, R5, R10.reuse ;  /* 0x0000000a05057221 */ /* 0x100fe20000000000 */
[----:B------:R-:W-:-:S03]  /*0180*/  FADD R6, R6, R10 ;  /* 0x0000000a06067221 */ /* 0x000fc60000000000 */
[----:B------:R-:W-:Y:S01]  /*0190*/  FADD R9, R4, R5 ;  /* 0x0000000504097221 */ /* 0x000fe20000000000 */
[----:B------:R-:W-:-:S03]  /*01a0*/  FADD R7, R7, R10 ;  /* 0x0000000a07077221 */ /* 0x000fc60000000000 */
[----:B------:R-:W-:-:S04]  /*01b0*/  FADD R14, R6, R9 ;  /* 0x00000009060e7221 */ /* 0x000fc80000000000 */
[----:B------:R-:W-:-:S05]  /*01c0*/  FADD R14, R7, R14 ;  /* 0x0000000e070e7221 */ /* 0x000fca0000000000 */
[----:B------:R-:W1:Y:S02]  /*01d0*/  SHFL.BFLY PT, R9, R14, 0x10, 0x1f ;  /* 0x0e001f000e097f89 */ /* 0x000e6400000e0000 */
[----:B-1----:R-:W-:-:S05]  /*01e0*/  FADD R9, R14, R9 ;  /* 0x000000090e097221 */ /* 0x002fca0000000000 */
[----:B------:R-:W1:Y:S02]  /*01f0*/  SHFL.BFLY PT, R20, R9, 0x8, 0x1f ;  /* 0x0d001f0009147f89 */ /* 0x000e6400000e0000 */
[----:B-1----:R-:W-:-:S05]  /*0200*/  FADD R20, R9, R20 ;  /* 0x0000001409147221 */ /* 0x002fca0000000000 */
[----:B------:R-:W1:Y:S02]  /*0210*/  SHFL.BFLY PT, R11, R20, 0x4, 0x1f ;  /* 0x0c801f00140b7f89 */ /* 0x000e6400000e0000 */
[----:B-1----:R-:W-:-:S05]  /*0220*/  FADD R11, R20, R11 ;  /* 0x0000000b140b7221 */ /* 0x002fca0000000000 */
[----:B------:R-:W1:Y:S02]  /*0230*/  SHFL.BFLY PT, R10, R11, 0x2, 0x1f ;  /* 0x0c401f000b0a7f89 */ /* 0x000e6400000e0000 */
[----:B-1----:R-:W-:-:S05]  /*0240*/  FADD R10, R11, R10 ;  /* 0x0000000a0b0a7221 */ /* 0x002fca0000000000 */
[----:B------:R-:W1:Y:S01]  /*0250*/  SHFL.BFLY PT, R15, R10, 0x1, 0x1f ;  /* 0x0c201f000a0f7f89 */ /* 0x000e6200000e0000 */
[----:B------:R-:W-:-:S04]  /*0260*/  SHF.R.U32.HI R9, RZ, 0x3, R19 ;  /* 0x00000003ff097819 */ /* 0x000fc80000011613 */
[----:B------:R-:W-:Y:S01]  /*0270*/  LOP3.LUT R9, R9, 0x4, RZ, 0xc0, !PT ;  /* 0x0000000409097812 */ /* 0x000fe200078ec0ff */
[----:B-1----:R-:W-:-:S05]  /*0280*/  FADD R14, R10, R15 ;  /* 0x0000000f0a0e7221 */ /* 0x002fca0000000000 */
[----:B------:R-:W-:Y:S01]  /*0290*/  @!P1 STS [R9+UR4], R14 ;  /* 0x0000000e09009988 */ /* 0x000fe20008000804 */
[----:B------:R-:W-:Y:S06]  /*02a0*/  BAR.SYNC.DEFER_BLOCKING 0x0 ;  /* 0x0000000000007b1d */ /* 0x000fec0000010000 */
[----:B------:R-:W1:Y:S01]  /*02b0*/  @!P2 LDS R8, [R18+UR4] ;  /* 0x000000041208a984 */ /* 0x000e620008000800 */
[----:B------:R-:W-:-:S04]  /*02c0*/  LOP3.LUT R10, R19, 0x1, RZ, 0xc0, !PT ;  /* 0x00000001130a7812 */ /* 0x000fc800078ec0ff */
[----:B------:R-:W-:-:S04]  /*02d0*/  ISETP.NE.U32.AND P0, PT, R10, 0x1, PT ;  /* 0x000000010a00780c */ /* 0x000fc80003f05070 */
[----:B------:R-:W-:Y:S01]  /*02e0*/  ISETP.LT.AND P0, PT, R19, 0x2, P0 ;  /* 0x000000021300780c */ /* 0x000fe20000701270 */
[----:B-1----:R-:W1:Y:S02]  /*02f0*/  SHFL.BFLY PT, R11, R8, 0x1, 0x1f ;  /* 0x0c201f00080b7f89 */ /* 0x002e6400000e0000 */
[----:B-1----:R-:W-:-:S10]  /*0300*/  FADD R11, R8, R11 ;  /* 0x0000000b080b7221 */ /* 0x002fd40000000000 */
[----:B------:R-:W-:Y:S01]  /*0310*/  @P0 STS [R18+UR4], R11 ;  /* 0x0000000b12000988 */ /* 0x000fe20008000804 */
[----:B------:R-:W-:Y:S06]  /*0320*/  BAR.SYNC.DEFER_BLOCKING 0x0 ;  /* 0x0000000000007b1d */ /* 0x000fec0000010000 */
[----:B------:R-:W1:Y:S02]  /*0330*/  LDS R10, [UR4] ;  /* 0x00000004ff0a7984 */ /* 0x000e640008000800 */
[----:B-1----:R-:W-:-:S04]  /*0340*/  FADD R10, RZ, R10 ;  /* 0x0000000aff0a7221 */ /* 0x002fc80000000000 */
[----:B------:R-:W-:-:S04]  /*0350*/  FMUL R14, R10, 0.00390625 ;  /* 0x3b8000000a0e7820 */ /* 0x000fc80000400000 */
[--C-:B------:R-:W-:Y:S01]  /*0360*/  FADD R22, R5, -R14.reuse ;  /* 0x8000000e05167221 */ /* 0x100fe20000000000 */
[----:B------:R-:W-:-:S03]  /*0370*/  FADD R20, R4, -R14 ;  /* 0x8000000e04147221 */ /* 0x000fc60000000000 */
[----:B------:R-:W-:Y:S01]  /*0380*/  FMUL R15, R22, R22 ;  /* 0x00000016160f7220 */ /* 0x000fe20000400000 */
[----:B------:R-:W-:-:S03]  /*0390*/  FADD R24, R6, -R14 ;  /* 0x8000000e06187221 */ /* 0x000fc60000000000 */
[----:B------:R-:W-:Y:S01]  /*03a0*/  FFMA R15, R20, R20, R15 ;  /* 0x00000014140f7223 */ /* 0x000fe2000000000f */
[----:B------:R-:W-:-:S03]  /*03b0*/  FADD R26, R7, -R14 ;  /* 0x8000000e071a7221 */ /* 0x000fc60000000000 */
[----:B------:R-:W-:-:S04]  /*03c0*/  FFMA R15, R24, R24, R15 ;  /* 0x00000018180f7223 */ /* 0x000fc8000000000f */
[----:B------:R-:W-:-:S05]  /*03d0*/  FFMA R15, R26, R26, R15 ;  /* 0x0000001a1a0f7223 */ /* 0x000fca000000000f */
[----:B------:R-:W1:Y:S02]  /*03e0*/  SHFL.BFLY PT, R8, R15, 0x10, 0x1f ;  /* 0x0e001f000f087f89 */ /* 0x000e6400000e0000 */
[----:B-1----:R-:W-:-:S05]  /*03f0*/  FADD R8, R15, R8 ;  /* 0x000000080f087221 */ /* 0x002fca0000000000 */
[----:B------:R-:W1:Y:S02]  /*0400*/  SHFL.BFLY PT, R11, R8, 0x8, 0x1f ;  /* 0x0d001f00080b7f89 */ /* 0x000e6400000e0000 */
[----:B-1----:R-:W-:Y:S01]  /*0410*/  FADD R11, R8, R11 ;  /* 0x0000000b080b7221 */ /* 0x002fe20000000000 */
[----:B------:R-:W-:Y:S06]  /*0420*/  BAR.SYNC.DEFER_BLOCKING 0x0 ;  /* 0x0000000000007b1d */ /* 0x000fec0000010000 */
[----:B------:R-:W1:Y:S02]  /*0430*/  SHFL.BFLY PT, R10, R11, 0x4, 0x1f ;  /* 0x0c801f000b0a7f89 */ /* 0x000e6400000e0000 */
[----:B-1----:R-:W-:-:S05]  /*0440*/  FADD R10, R11, R10 ;  /* 0x0000000a0b0a7221 */ /* 0x002fca0000000000 */
[----:B------:R-:W1:Y:S02]  /*0450*/  SHFL.BFLY PT, R21, R10, 0x2, 0x1f ;  /* 0x0c401f000a157f89 */ /* 0x000e6400000e0000 */
[----:B-1----:R-:W-:Y:S02]  /*0460*/  FADD R21, R10, R21 ;  /* 0x000000150a157221 */ /* 0x002fe40000000000 */
[----:B------:R-:W1:Y:S03]  /*0470*/  LDC.64 R10, c[0x0][0x230] ;  /* 0x00008c00ff0a7b82 */ /* 0x000e660000000a00 */
[----:B------:R-:W2:Y:S02]  /*0480*/  SHFL.BFLY PT, R28, R21, 0x1, 0x1f ;  /* 0x0c201f00151c7f89 */ /* 0x000ea400000e0000 */
[----:B--2---:R-:W-:-:S05]  /*0490*/  FADD R28, R21, R28 ;  /* 0x0000001c151c7221 */ /* 0x004fca0000000000 */
[----:B------:R-:W-:Y:S01]  /*04a0*/  @!P1 STS [R9+UR4], R28 ;  /* 0x0000001c09009988 */ /* 0x000fe20008000804 */
[----:B------:R-:W-:Y:S06]  /*04b0*/  BAR.SYNC.DEFER_BLOCKING 0x0 ;  /* 0x0000000000007b1d */ /* 0x000fec0000010000 */
[----:B------:R-:W2:Y:S04]  /*04c0*/  @!P2 LDS R16, [R18+UR4] ;  /* 0x000000041210a984 */ /* 0x000ea80008000800 */
[----:B--2---:R-:W2:Y:S02]  /*04d0*/  SHFL.BFLY PT, R15, R16, 0x1, 0x1f ;  /* 0x0c201f00100f7f89 */ /* 0x004ea400000e0000 */
[----:B--2---:R-:W-:-:S05]  /*04e0*/  FADD R23, R16, R15 ;  /* 0x0000000f10177221 */ /* 0x004fca0000000000 */
[----:B------:R-:W-:Y:S01]  /*04f0*/  @P0 STS [R18+UR4], R23 ;  /* 0x0000001712000988 */ /* 0x000fe20008000804 */
[----:B------:R-:W-:Y:S06]  /*0500*/  BAR.SYNC.DEFER_BLOCKING 0x0 ;  /* 0x0000000000007b1d */ /* 0x000fec0000010000 */
[----:B------:R-:W2:Y:S01]  /*0510*/  LDS R8, [UR4] ;  /* 0x00000004ff087984 */ /* 0x000ea20008000800 */
[----:B------:R-:W-:Y:S01]  /*0520*/  HFMA2.MMA R21, -RZ, RZ, 0.9375, 0 ;  /* 0x3b800000ff157435 */ /* 0x000fe200000001ff */
[----:B------:R-:W-:Y:S02]  /*0530*/  LEA R17, R12, R17, 0x8 ;  /* 0x000000110c117211 */ /* 0x000fe400078e40ff */
[----:B------:R3:W-:Y:S01]  /*0540*/  STG.E.128 desc[UR6][R2.64], R4 ;  /* 0x0000000402007986 */ /* 0x0007e2000c101d06 */
[----:B------:R-:W-:-:S02]  /*0550*/  SHF.R.S32.HI R16, RZ, 0x6, R13 ;  /* 0x00000006ff107819 */ /* 0x000fc4000001140d */
[----:B------:R-:W4:Y:S03]  /*0560*/  LDC.64 R12, c[0x0][0x228] ;  /* 0x00008a00ff0c7b82 */ /* 0x000f260000000a00 */
[----:B------:R-:W-:-:S05]  /*0570*/  IMAD R17, R16, 0x14000, R17 ;  /* 0x0001400010117824 */ /* 0x000fca00078e0211 */
[----:B------:R-:W-:Y:S01]  /*0580*/  BAR.SYNC.DEFER_BLOCKING 0x0 ;  /* 0x0000000000007b1d */ /* 0x000fe20000010000 */
[----:B------:R-:W-:Y:S01]  /*0590*/  LOP3.LUT P4, RZ, R19, 0x3f, RZ, 0xc0, !PT ;  /* 0x0000003f13ff7812 */ /* 0x000fe2000788c0ff */
[----:B-1----:R-:W-:-:S04]  /*05a0*/  IMAD.WIDE R16, R17, 0x4, R10 ;  /* 0x0000000411107825 */ /* 0x002fc800078e020a */
[----:B--2---:R-:W-:Y:S02]  /*05b0*/  FADD R15, RZ, R8 ;  /* 0x00000008ff0f7221 */ /* 0x004fe40000000000 */
[----:B------:R-:W1:Y:S02]  /*05c0*/  LDC.64 R8, c[0x0][0x218] ;  /* 0x00008600ff087b82 */ /* 0x000e640000000a00 */
[----:B------:R-:W-:-:S06]  /*05d0*/  FFMA R15, R15, R21, 9.9999997473787516356e-06 ;  /* 0x3727c5ac0f0f7423 */ /* 0x000fcc0000000015 */
[----:B------:R-:W2:Y:S02]  /*05e0*/  MUFU.RSQ R15, R15 ;  /* 0x0000000f000f7308 */ /* 0x000ea40000001400 */
[-C--:B--2---:R-:W-:Y:S01]  /*05f0*/  FMUL R20, R20, R15.reuse ;  /* 0x0000000f14147220 */ /* 0x084fe20000400000 */
[-C--:B------:R-:W-:Y:S01]  /*0600*/  FMUL R22, R22, R15.reuse ;  /* 0x0000000f16167220 */ /* 0x080fe20000400000 */
[-C--:B------:R-:W-:Y:S01]  /*0610*/  FMUL R10, R24, R15.reuse ;  /* 0x0000000f180a7220 */ /* 0x080fe20000400000 */
[----:B------:R-:W-:Y:S02]  /*0620*/  FMUL R11, R26, R15 ;  /* 0x0000000f1a0b7220 */ /* 0x000fe40000400000 */
[----:B------:R-:W-:Y:S02]  /*0630*/  FSETP.GEU.AND P0, PT, R20, RZ, PT ;  /* 0x000000ff1400720b */ /* 0x000fe40003f0e000 */
[----:B------:R-:W-:Y:S02]  /*0640*/  FSETP.GEU.AND P1, PT, R22, RZ, PT ;  /* 0x000000ff1600720b */ /* 0x000fe40003f2e000 */
[----:B------:R-:W-:-:S02]  /*0650*/  FSETP.GEU.AND P2, PT, R10, RZ, PT ;  /* 0x000000ff0a00720b */ /* 0x000fc40003f4e000 */
[C---:B------:R-:W-:Y:S01]  /*0660*/  FSETP.GEU.AND P3, PT, R11.reuse, RZ, PT ;  /* 0x000000ff0b00720b */ /* 0x040fe20003f6e000 */
[----:B-1----:R-:W-:Y:S01]  /*0670*/  IMAD.WIDE R18, R0, 0x4, R8 ;  /* 0x0000000400127825 */ /* 0x002fe200078e0208 */
[----:B------:R-:W-:Y:S02]  /*0680*/  FSEL R8, R20, RZ, P0 ;  /* 0x000000ff14087208 */ /* 0x000fe40000000000 */
[----:B------:R-:W-:Y:S02]  /*0690*/  FSEL R9, R22, RZ, P1 ;  /* 0x000000ff16097208 */ /* 0x000fe40000800000 */
[----:B------:R-:W-:Y:S02]  /*06a0*/  FSEL R10, R10, RZ, P2 ;  /* 0x000000ff0a0a7208 */ /* 0x000fe40001000000 */
[----:B------:R-:W-:Y:S01]  /*06b0*/  FSEL R11, R11, RZ, P3 ;  /* 0x000000ff0b0b7208 */ /* 0x000fe20001800000 */
[----:B------:R3:W-:Y:S01]  /*06c0*/  @!P4 STG.E desc[UR6][R18.64], R15 ;  /* 0x0000000f1200c986 */ /* 0x0007e2000c101906 */
[----:B----4-:R-:W-:-:S03]  /*06d0*/  IMAD.WIDE R12, R0, 0x4, R12 ;  /* 0x00000004000c7825 */ /* 0x010fc600078e020c */
[----:B------:R3:W-:Y:S01]  /*06e0*/  STG.E.128 desc[UR6][R16.64], R8 ;  /* 0x0000000810007986 */ /* 0x0007e2000c101d06 */
[----:B------:R-:W-:Y:S05]  /*06f0*/  @P4 EXIT ;  /* 0x000000000000494d */ /* 0x000fea0003800000 */
[----:B------:R-:W-:Y:S01]  /*0700*/  STG.E desc[UR6][R12.64], R14 ;  /* 0x0000000e0c007986 */ /* 0x000fe2000c101906 */
[----:B------:R-:W-:Y:S05]  /*0710*/  EXIT ;  /* 0x000000000000794d */ /* 0x000fea0003800000 */
.L_x_0:
[----:B------:R-:W-:-:S00]  /*0720*/  BRA `(.L_x_0) ;  /* 0xfffffffc00fc7947 */ /* 0x000fc0000383ffff */
[----:B------:R-:W-:-:S00]  /*0730*/  NOP ;  /* 0x0000000000007918 */ /* 0x000fc00000000000 */
        /* <DEDUP_REMOVED lines=12> */
.L_x_1:


//--------------------- .nv.global.init           --------------------------
	.section	.nv.global.init,"aw",@progbits
.nv.global.init:
	.type		_$_str,@object
	.size		_$_str,(.L_0 - _$_str)
_$_str:
        /*0000*/ 	.byte	0x5f, 0x5f, 0x43, 0x55, 0x44, 0x41, 0x5f, 0x46, 0x54, 0x5a, 0x00
.L_0:


//--------------------- .nv.shared.triton_per_fused__native_batch_norm_legit_cat_convolution_55 --------------------------
	.section	.nv.shared.triton_per_fused__native_batch_norm_legit_cat_convolution_55,"aw",@nobits
	.sectionflags	@""
	.align	16
	.zero		1024


//--------------------- .nv.constant0.triton_per_fused__native_batch_norm_legit_cat_convolution_55 --------------------------
	.section	.nv.constant0.triton_per_fused__native_batch_norm_legit_cat_convolution_55,"a",@progbits
	.sectionflags	@""
	.align	4
.nv.constant0.triton_per_fused__native_batch_norm_legit_cat_convolution_55:
	.zero		576
